	.headerflags	@"EF_CUDA_TEXMODE_UNIFIED EF_CUDA_64BIT_ADDRESS EF_CUDA_ACCELERATORS EF_CUDA_SM90 EF_CUDA_VIRTUAL_SM(EF_CUDA_SM90)"
	.elftype	@"ET_EXEC"


//--------------------- .nv.info                  --------------------------
	.section	.nv.info,"",@"SHT_CUDA_INFO"
	.align	4


	//----- nvinfo : EIATTR_REGCOUNT
	.align		4
        /*0000*/ 	.byte	0x04, 0x2f
        /*0002*/ 	.short	(.L_1 - .L_0)
	.align		4
.L_0:
        /*0004*/ 	.word	index@(triton_poi_fused_clone_0)
        /*0008*/ 	.word	0x0000000e


	//----- nvinfo : EIATTR_MIN_STACK_SIZE
	.align		4
.L_1:
        /*000c*/ 	.byte	0x04, 0x12
        /*000e*/ 	.short	(.L_3 - .L_2)
	.align		4
.L_2:
        /*0010*/ 	.word	index@(triton_poi_fused_clone_0)
        /*0014*/ 	.word	0x00000000


	//----- nvinfo : EIATTR_FRAME_SIZE
	.align		4
.L_3:
        /*0018*/ 	.byte	0x04, 0x11
        /*001a*/ 	.short	(.L_5 - .L_4)
	.align		4
.L_4:
        /*001c*/ 	.word	index@(triton_poi_fused_clone_0)
        /*0020*/ 	.word	0x00000000


	//----- nvinfo : EIATTR_MIN_STACK_SIZE
	.align		4
.L_5:
        /*0024*/ 	.byte	0x04, 0x12
        /*0026*/ 	.short	(.L_7 - .L_6)
	.align		4
.L_6:
        /*0028*/ 	.word	index@(triton_poi_fused_clone_0)
        /*002c*/ 	.word	0x00000000
.L_7:


//--------------------- .nv.info.triton_poi_fused_clone_0 --------------------------
	.section	.nv.info.triton_poi_fused_clone_0,"",@"SHT_CUDA_INFO"
	.sectionflags	@""
	.align	4


	//----- nvinfo : EIATTR_CUDA_API_VERSION
	.align		4
        /*0000*/ 	.byte	0x04, 0x37
        /*0002*/ 	.short	(.L_9 - .L_8)
.L_8:
        /*0004*/ 	.word	0x0000007c


	//----- nvinfo : EIATTR_KPARAM_INFO
	.align		4
.L_9:
        /*0008*/ 	.byte	0x04, 0x17
        /*000a*/ 	.short	(.L_11 - .L_10)
.L_10:
        /*000c*/ 	.word	0x00000000
        /*0010*/ 	.short	0x0003
        /*0012*/ 	.short	0x0018
        /*0014*/ 	.byte	0x00, 0xf0, 0x11, 0x00


	//----- nvinfo : EIATTR_KPARAM_INFO
	.align		4
.L_11:
        /*0018*/ 	.byte	0x04, 0x17
        /*001a*/ 	.short	(.L_13 - .L_12)
.L_12:
        /*001c*/ 	.word	0x00000000
        /*0020*/ 	.short	0x0002
        /*0022*/ 	.short	0x0010
        /*0024*/ 	.byte	0x00, 0xf4, 0x21, 0x00


	//----- nvinfo : EIATTR_KPARAM_INFO
	.align		4
.L_13:
        /*0028*/ 	.byte	0x04, 0x17
        /*002a*/ 	.short	(.L_15 - .L_14)
.L_14:
        /*002c*/ 	.word	0x00000000
        /*0030*/ 	.short	0x0001
        /*0032*/ 	.short	0x0008
        /*0034*/ 	.byte	0x00, 0xf4, 0x21, 0x00


	//----- nvinfo : EIATTR_KPARAM_INFO
	.align		4
.L_15:
        /*0038*/ 	.byte	0x04, 0x17
        /*003a*/ 	.short	(.L_17 - .L_16)
.L_16:
        /*003c*/ 	.word	0x00000000
        /*0040*/ 	.short	0x0000
        /*0042*/ 	.short	0x0000
        /*0044*/ 	.byte	0x00, 0xf4, 0x21, 0x00


	//----- nvinfo : EIATTR_SPARSE_MMA_MASK
	.align		4
.L_17:
        /*0048*/ 	.byte	0x03, 0x50
        /*004a*/ 	.short	0x0000


	//----- nvinfo : EIATTR_MAXREG_COUNT
	.align		4
        /*004c*/ 	.byte	0x03, 0x1b
        /*004e*/ 	.short	0x00ff


	//----- nvinfo : EIATTR_EXIT_INSTR_OFFSETS
	.align		4
        /*0050*/ 	.byte	0x04, 0x1c
        /*0052*/ 	.short	(.L_19 - .L_18)


	//   ....[0]....
.L_18:
        /*0054*/ 	.word	0x00000250


	//   ....[1]....
        /*0058*/ 	.word	0x00000270


	//----- nvinfo : EIATTR_REQNTID
	.align		4
.L_19:
        /*005c*/ 	.byte	0x04, 0x10
        /*005e*/ 	.short	(.L_21 - .L_20)
.L_20:
        /*0060*/ 	.word	0x00000080
        /*0064*/ 	.word	0x00000001
        /*0068*/ 	.word	0x00000001


	//----- nvinfo : EIATTR_CBANK_PARAM_SIZE
	.align		4
.L_21:
        /*006c*/ 	.byte	0x03, 0x19
        /*006e*/ 	.short	0x001c


	//----- nvinfo : EIATTR_PARAM_CBANK
	.align		4
        /*0070*/ 	.byte	0x04, 0x0a
        /*0072*/ 	.short	(.L_23 - .L_22)
	.align		4
.L_22:
        /*0074*/ 	.word	index@(.nv.constant0.triton_poi_fused_clone_0)
        /*0078*/ 	.short	0x0210
        /*007a*/ 	.short	0x001c


	//----- nvinfo : EIATTR_SW_WAR
	.align		4
.L_23:
        /*007c*/ 	.byte	0x04, 0x36
        /*007e*/ 	.short	(.L_25 - .L_24)
.L_24:
        /*0080*/ 	.word	0x00000008
.L_25:


//--------------------- .nv.callgraph             --------------------------
	.section	.nv.callgraph,"",@"SHT_CUDA_CALLGRAPH"
	.align	4
	.sectionentsize	8
	.align		4
        /*0000*/ 	.word	0x00000000
	.align		4
        /*0004*/ 	.word	0xffffffff
	.align		4
        /*0008*/ 	.word	0x00000000
	.align		4
        /*000c*/ 	.word	0xfffffffe
	.align		4
        /*0010*/ 	.word	0x00000000
	.align		4
        /*0014*/ 	.word	0xfffffffd
	.align		4
        /*0018*/ 	.word	0x00000000
	.align		4
        /*001c*/ 	.word	0xfffffffc


//--------------------- .text.triton_poi_fused_clone_0 --------------------------
	.section	.text.triton_poi_fused_clone_0,"ax",@progbits
	.align	128
        .global         triton_poi_fused_clone_0
        .type           triton_poi_fused_clone_0,@function
        .size           triton_poi_fused_clone_0,(.L_x_1 - triton_poi_fused_clone_0)
        .other          triton_poi_fused_clone_0,@"STO_CUDA_ENTRY STV_DEFAULT"
triton_poi_fused_clone_0:
.text.triton_poi_fused_clone_0:
[----:B------:R-:W0:Y:S02]  /*0000*/  LDC R1, c[0x0][0x28] ;  /* 0x00000a00ff017b82 */ /* 0x000e240000000800 */
[----:B------:R-:W1:Y:S01]  /*0010*/  S2R R0, SR_TID.X ;  /* 0x0000000000007919 */ /* 0x000e620000002100 */
[----:B------:R-:W-:Y:S01]  /*0020*/  ULDC.64 UR4, c[0x0][0x208] ;  /* 0x0000820000047ab9 */ /* 0x000fe20000000a00 */
[----:B------:R-:W2:Y:S01]  /*0030*/  S2R R5, SR_CTAID.X ;  /* 0x0000000000057919 */ /* 0x000ea20000002500 */
[----:B-1----:R-:W-:Y:S01]  /*0040*/  IMAD.SHL.U32 R0, R0, 0x2, RZ ;  /* 0x0000000200007824 */ /* 0x002fe200078e00ff */
[----:B--2---:R-:W-:-:S04]  /*0050*/  SHF.R.S32.HI R9, RZ, 0x17, R5 ;  /* 0x00000017ff097819 */ /* 0x004fc80000011405 */
[----:B------:R-:W-:Y:S02]  /*0060*/  LOP3.LUT R0, R0, 0xfe, RZ, 0xc0, !PT ;  /* 0x000000fe00007812 */ /* 0x000fe400078ec0ff */
[----:B------:R-:W-:-:S03]  /*0070*/  SGXT R9, R9, 0x1 ;  /* 0x000000010909781a */ /* 0x000fc60000000200 */
[----:B------:R-:W-:Y:S02]  /*0080*/  IMAD R0, R5, 0x100, R0 ;  /* 0x0000010005007824 */ /* 0x000fe400078e0200 */
[----:B------:R-:W1:Y:S03]  /*0090*/  LDC.64 R4, c[0x0][0x218] ;  /* 0x00008600ff047b82 */ /* 0x000e660000000a00 */
[----:B------:R-:W-:Y:S02]  /*00a0*/  SHF.R.S32.HI R3, RZ, 0x1f, R0 ;  /* 0x0000001fff037819 */ /* 0x000fe40000011400 */
[-C--:B------:R-:W-:Y:S02]  /*00b0*/  LEA.HI R8, R9, R0.reuse, RZ, 0x6 ;  /* 0x0000000009087211 */ /* 0x080fe400078f30ff */
[----:B------:R-:W-:Y:S02]  /*00c0*/  LEA.HI R6, R3, R0, RZ, 0x4 ;  /* 0x0000000003067211 */ /* 0x000fe400078f20ff */
[----:B------:R-:W2:Y:S01]  /*00d0*/  LDC.64 R2, c[0x0][0x210] ;  /* 0x00008400ff027b82 */ /* 0x000ea20000000a00 */
[----:B------:R-:W-:-:S02]  /*00e0*/  SHF.R.S32.HI R8, RZ, 0x6, R8 ;  /* 0x00000006ff087819 */ /* 0x000fc40000011408 */
[----:B------:R-:W-:Y:S02]  /*00f0*/  SHF.R.S32.HI R7, RZ, 0x4, R6 ;  /* 0x00000004ff077819 */ /* 0x000fe40000011406 */
[----:B------:R-:W-:Y:S02]  /*0100*/  LOP3.LUT R11, R6, 0xfffffff0, RZ, 0xc0, !PT ;  /* 0xfffffff0060b7812 */ /* 0x000fe400078ec0ff */
[----:B------:R-:W-:Y:S02]  /*0110*/  LEA.HI R6, R7, R7, RZ, 0x2 ;  /* 0x0000000707067211 */ /* 0x000fe400078f10ff */
[----:B------:R-:W-:Y:S01]  /*0120*/  LEA.HI R9, R9, R0, RZ, 0x2 ;  /* 0x0000000009097211 */ /* 0x000fe200078f10ff */
[----:B------:R-:W-:Y:S01]  /*0130*/  IMAD.IADD R11, R0, 0x1, -R11 ;  /* 0x00000001000b7824 */ /* 0x000fe200078e0a0b */
[----:B------:R-:W-:Y:S02]  /*0140*/  LOP3.LUT R6, R6, 0x3fffffc, RZ, 0xc0, !PT ;  /* 0x03fffffc06067812 */ /* 0x000fe400078ec0ff */
[----:B------:R-:W-:Y:S01]  /*0150*/  LOP3.LUT R9, R9, 0xfffffffc, RZ, 0xc0, !PT ;  /* 0xfffffffc09097812 */ /* 0x000fe200078ec0ff */
[----:B------:R-:W-:Y:S01]  /*0160*/  IMAD R11, R8, 0x10, R11 ;  /* 0x00000010080b7824 */ /* 0x000fe200078e020b */
[----:B------:R-:W-:Y:S01]  /*0170*/  ISETP.GE.AND P0, PT, R0, 0x100, PT ;  /* 0x000001000000780c */ /* 0x000fe20003f06270 */
[----:B------:R-:W-:-:S02]  /*0180*/  IMAD.IADD R6, R7, 0x1, -R6 ;  /* 0x0000000107067824 */ /* 0x000fc400078e0a06 */
[----:B------:R-:W-:Y:S02]  /*0190*/  IMAD.IADD R9, R0, 0x1, -R9 ;  /* 0x0000000100097824 */ /* 0x000fe400078e0a09 */
[----:B------:R-:W-:Y:S02]  /*01a0*/  IMAD R11, R6, 0x40, R11 ;  /* 0x00000040060b7824 */ /* 0x000fe400078e020b */
[----:B-1----:R-:W-:Y:S01]  /*01b0*/  IMAD.WIDE R4, R9, 0x4, R4 ;  /* 0x0000000409047825 */ /* 0x002fe200078e0204 */
[----:B------:R-:W-:Y:S01]  /*01c0*/  CS2R R8, SRZ ;  /* 0x0000000000087805 */ /* 0x000fe2000001ff00 */
[----:B------:R-:W1:Y:S02]  /*01d0*/  LDC.64 R6, c[0x0][0x220] ;  /* 0x00008800ff067b82 */ /* 0x000e640000000a00 */
[----:B--2---:R-:W-:Y:S01]  /*01e0*/  IMAD.WIDE R2, R11, 0x4, R2 ;  /* 0x000000040b027825 */ /* 0x004fe200078e0202 */
[----:B------:R-:W-:-:S04]  /*01f0*/  CS2R R10, SRZ ;  /* 0x00000000000a7805 */ /* 0x000fc8000001ff00 */
[----:B------:R-:W2:Y:S04]  /*0200*/  @!P0 LDG.E.64 R8, desc[UR4][R2.64] ;  /* 0x0000000402088981 */ /* 0x000ea8000c1e1b00 */
[----:B------:R-:W2:Y:S01]  /*0210*/  @!P0 LDG.E.EL.64 R10, desc[UR4][R4.64] ;  /* 0x00000004040a8981 */ /* 0x000ea2000c2e1b00 */
[----:B-1----:R-:W-:-:S04]  /*0220*/  IMAD.WIDE R6, R0, 0x4, R6 ;  /* 0x0000000400067825 */ /* 0x002fc800078e0206 */
[----:B--2---:R-:W-:Y:S01]  /*0230*/  FADD R8, R10, R8 ;  /* 0x000000080a087221 */ /* 0x004fe20000000000 */
[----:B------:R-:W-:Y:S01]  /*0240*/  FADD R9, R11, R9 ;  /* 0x000000090b097221 */ /* 0x000fe20000000000 */
[----:B------:R-:W-:Y:S06]  /*0250*/  @P0 EXIT ;  /* 0x000000000000094d */ /* 0x000fec0003800000 */
[----:B------:R-:W-:Y:S01]  /*0260*/  STG.E.64 desc[UR4][R6.64], R8 ;  /* 0x0000000806007986 */ /* 0x000fe2000c101b04 */
[----:B------:R-:W-:Y:S05]  /*0270*/  EXIT ;  /* 0x000000000000794d */ /* 0x000fea0003800000 */
.L_x_0:
[----:B------:R-:W-:-:S00]  /*0280*/  BRA `(.L_x_0) ;  /* 0xfffffffc00fc7947 */ /* 0x000fc0000383ffff */
[----:B------:R-:W-:-:S00]  /*0290*/  NOP ;  /* 0x0000000000007918 */ /* 0x000fc00000000000 */
        /* <DEDUP_REMOVED lines=14> */
.L_x_1:


//--------------------- .nv.constant0.triton_poi_fused_clone_0 --------------------------
	.section	.nv.constant0.triton_poi_fused_clone_0,"a",@progbits
	.sectionflags	@""
	.align	4
.nv.constant0.triton_poi_fused_clone_0:
	.zero		556
